//
// Generated by NVIDIA NVVM Compiler
//
// Compiler Build ID: CL-36424714
// Cuda compilation tools, release 13.0, V13.0.88
// Based on NVVM 20.0.0
//

.version 9.0
.target sm_100
.address_size 64

	// .globl	_Z9holaMundov
.extern .func  (.param .b32 func_retval0) vprintf
(
	.param .b64 vprintf_param_0,
	.param .b64 vprintf_param_1
)
;
.global .align 1 .b8 $str[23] = {72, 111, 108, 97, 32, 77, 117, 110, 100, 111, 32, 100, 101, 115, 100, 101, 32, 71, 80, 85, 33, 10};

.visible .entry _Z9holaMundov()
{
	.reg .b32 	%r<3>;
	.reg .b64 	%rd<3>;

	mov.u64 	%rd1, $str;
	cvta.global.u64 	%rd2, %rd1;
	{ // callseq 0, 0
	.param .b64 param0;
	st.param.b64 	[param0], %rd2;
	.param .b64 param1;
	st.param.b64 	[param1], 0;
	.param .b32 retval0;
	call.uni (retval0), 
	vprintf, 
	(
	param0, 
	param1
	);
	ld.param.b32 	%r1, [retval0];
	} // callseq 0
	ret;

}


// ===== COMPILED SASS (sm_100) =====

	.target	sm_100

	.elftype	@"ET_EXEC"


//--------------------- .note.nv.tkinfo           --------------------------
	.section	.note.nv.tkinfo,"",@"SHT_NOTE"
	.sectionflags	@"SHF_NOTE_NV_TKINFO"
	.tkinfo
        /*0018*/ 	.word	0x00000002
        /*0030*/ 	.string	""
        /*0030*/ 	.string	"ptxas"
        /*0030*/ 	.string	"Cuda compilation tools, release 13.0, V13.0.88"
        /*0030*/ 	.string	"Build cuda_13.0.r13.0/compiler.36424714_0"
        /*0030*/ 	.string	"-arch sm_100 -m 64 "



//--------------------- .note.nv.cuinfo           --------------------------
	.section	.note.nv.cuinfo,"",@"SHT_NOTE"
	.sectionflags	@"SHF_NOTE_NV_CUINFO"
        /*0018*/ 	.short	0x0002
        /*001a*/ 	.short	0x0064
        /*001c*/ 	.short	0x0082
	.zero		2


//--------------------- .nv.info                  --------------------------
	.section	.nv.info,"",@"SHT_CUDA_INFO"
	.align	4


	//----- nvinfo : EIATTR_REGCOUNT
	.align		4
        /*0000*/ 	.byte	0x04, 0x2f
        /*0002*/ 	.short	(.L_2 - .L_1)
	.align		4
.L_1:
        /*0004*/ 	.word	index@(_Z9holaMundov)
        /*0008*/ 	.word	0x00000018


	//----- nvinfo : EIATTR_FRAME_SIZE
	.align		4
.L_2:
        /*000c*/ 	.byte	0x04, 0x11
        /*000e*/ 	.short	(.L_4 - .L_3)
	.align		4
.L_3:
        /*0010*/ 	.word	index@(_Z9holaMundov)
        /*0014*/ 	.word	0x00000000


	//----- nvinfo : EIATTR_MIN_STACK_SIZE
	.align		4
.L_4:
        /*0018*/ 	.byte	0x04, 0x12
        /*001a*/ 	.short	(.L_6 - .L_5)
	.align		4
.L_5:
        /*001c*/ 	.word	index@(_Z9holaMundov)
        /*0020*/ 	.word	0x00000000
.L_6:


//--------------------- .nv.compat                --------------------------
	.section	.nv.compat,"",@"SHT_CUDA_COMPAT_INFO"
	.align	4
        /*0000*/ 	.byte	0x02, 0x09, 0x00, 0x00, 0x02, 0x02, 0x01, 0x00, 0x02, 0x05, 0x05, 0x00, 0x03, 0x07, 0x01, 0x01
        /*0010*/ 	.byte	0x02, 0x03, 0x00, 0x00, 0x02, 0x06, 0x01, 0x00, 0x04, 0x0b, 0x08, 0x00, 0x09, 0x00, 0x00, 0x00
        /*0020*/ 	.byte	0x00, 0x00, 0x00, 0x00


//--------------------- .nv.info._Z9holaMundov    --------------------------
	.section	.nv.info._Z9holaMundov,"",@"SHT_CUDA_INFO"
	.sectionflags	@""
	.align	4


	//----- nvinfo : EIATTR_CUDA_API_VERSION
	.align		4
        /*0000*/ 	.byte	0x04, 0x37
        /*0002*/ 	.short	(.L_8 - .L_7)
.L_7:
        /*0004*/ 	.word	0x00000082


	//----- nvinfo : EIATTR_SPARSE_MMA_MASK
	.align		4
.L_8:
        /*0008*/ 	.byte	0x03, 0x50
        /*000a*/ 	.short	0x0000


	//----- nvinfo : EIATTR_MAXREG_COUNT
	.align		4
        /*000c*/ 	.byte	0x03, 0x1b
        /*000e*/ 	.short	0x00ff


	//----- nvinfo : EIATTR_EXTERNS
	.align		4
        /*0010*/ 	.byte	0x04, 0x0f
        /*0012*/ 	.short	(.L_10 - .L_9)


	//   ....[0]....
	.align		4
.L_9:
        /*0014*/ 	.word	index@(vprintf)


	//----- nvinfo : EIATTR_MERCURY_ISA_VERSION
	.align		4
.L_10:
        /*0018*/ 	.byte	0x03, 0x5f
        /*001a*/ 	.short	0x0101


	//----- nvinfo : EIATTR_VRC_CTA_INIT_COUNT
	.align		4
        /*001c*/ 	.byte	0x02, 0x4a
	.zero		1
	.zero		1


	//----- nvinfo : EIATTR_SYSCALL_OFFSETS
	.align		4
        /*0020*/ 	.byte	0x04, 0x46
        /*0022*/ 	.short	(.L_12 - .L_11)


	//   ....[0]....
.L_11:
        /*0024*/ 	.word	0x00000080


	//----- nvinfo : EIATTR_EXIT_INSTR_OFFSETS
	.align		4
.L_12:
        /*0028*/ 	.byte	0x04, 0x1c
        /*002a*/ 	.short	(.L_14 - .L_13)


	//   ....[0]....
.L_13:
        /*002c*/ 	.word	0x00000090


	//----- nvinfo : EIATTR_SW_WAR
	.align		4
.L_14:
        /*0030*/ 	.byte	0x04, 0x36
        /*0032*/ 	.short	(.L_16 - .L_15)
.L_15:
        /*0034*/ 	.word	0x00000008
.L_16:


//--------------------- .nv.callgraph             --------------------------
	.section	.nv.callgraph,"",@"SHT_CUDA_CALLGRAPH"
	.align	4
	.sectionentsize	8
	.align		4
        /*0000*/ 	.word	0x00000000
	.align		4
        /*0004*/ 	.word	0xffffffff
	.align		4
        /*0008*/ 	.word	index@(_Z9holaMundov)
	.align		4
        /*000c*/ 	.word	index@(vprintf)
	.align		4
        /*0010*/ 	.word	0x00000000
	.align		4
        /*0014*/ 	.word	0xfffffffe
	.align		4
        /*0018*/ 	.word	0x00000000
	.align		4
        /*001c*/ 	.word	0xfffffffd
	.align		4
        /*0020*/ 	.word	0x00000000
	.align		4
        /*0024*/ 	.word	0xfffffffc


//--------------------- .nv.constant4             --------------------------
	.section	.nv.constant4,"a",@progbits
	.align	8
	.align		8
.nv.constant4:
        /*0000*/ 	.dword	vprintf
	.align		8
        /*0008*/ 	.dword	$str


//--------------------- .text._Z9holaMundov       --------------------------
	.section	.text._Z9holaMundov,"ax",@progbits
	.align	128
        .global         _Z9holaMundov
        .type           _Z9holaMundov,@function
        .size           _Z9holaMundov,(.L_x_2 - _Z9holaMundov)
        .other          _Z9holaMundov,@"STO_CUDA_ENTRY STV_DEFAULT"
_Z9holaMundov:
.text._Z9holaMundov:
[----:B------:R-:W0:Y:S01]  /*0000*/  LDC R1, c[0x0][0x37c] ;  /* 0x0000df00ff017b82 */ /* 0x000e220000000800 */
[----:B------:R-:W-:Y:S01]  /*0010*/  MOV R0, 0x0 ;  /* 0x0000000000007802 */ /* 0x000fe20000000f00 */
[----:B------:R-:W1:Y:S01]  /*0020*/  LDCU.64 UR4, c[0x4][0x8] ;  /* 0x01000100ff0477ac */ /* 0x000e620008000a00 */
[----:B------:R-:W-:-:S05]  /*0030*/  CS2R R6, SRZ ;  /* 0x0000000000067805 */ /* 0x000fca000001ff00 */
[----:B------:R2:W3:Y:S01]  /*0040*/  LDC.64 R2, c[0x4][R0] ;  /* 0x0100000000027b82 */ /* 0x0004e20000000a00 */
[----:B-1----:R-:W-:Y:S02]  /*0050*/  IMAD.U32 R4, RZ, RZ, UR4 ;  /* 0x00000004ff047e24 */ /* 0x002fe4000f8e00ff */
[----:B--2---:R-:W-:-:S07]  /*0060*/  IMAD.U32 R5, RZ, RZ, UR5 ;  /* 0x00000005ff057e24 */ /* 0x004fce000f8e00ff */
[----:B------:R-:W-:-:S07]  /*0070*/  LEPC R20, `(.L_x_0) ;  /* 0x000000001014794e */ /* 0x000fce0000000000 */
[----:B0--3--:R-:W-:Y:S05]  /*0080*/  CALL.ABS.NOINC R2 ;  /* 0x0000000002007343 */ /* 0x009fea0003c00000 */
.L_x_0:
[----:B------:R-:W-:Y:S05]  /*0090*/  EXIT ;  /* 0x000000000000794d */ /* 0x000fea0003800000 */
.L_x_1:
[----:B------:R-:W-:-:S00]  /*00a0*/  BRA `(.L_x_1) ;  /* 0xfffffffc00fc7947 */ /* 0x000fc0000383ffff */
[----:B------:R-:W-:-:S00]  /*00b0*/  NOP ;  /* 0x0000000000007918 */ /* 0x000fc00000000000 */
        /* <DEDUP_REMOVED lines=12> */
.L_x_2:


//--------------------- .nv.global.init           --------------------------
	.section	.nv.global.init,"aw",@progbits
.nv.global.init:
	.type		$str,@object
	.size		$str,(.L_0 - $str)
$str:
        /*0000*/ 	.byte	0x48, 0x6f, 0x6c, 0x61, 0x20, 0x4d, 0x75, 0x6e, 0x64, 0x6f, 0x20, 0x64, 0x65, 0x73, 0x64, 0x65
        /*0010*/ 	.byte	0x20, 0x47, 0x50, 0x55, 0x21, 0x0a, 0x00
.L_0:


//--------------------- .nv.shared.reserved.0     --------------------------
	.section	.nv.shared.reserved.0,"aw",@nobits
	.weak		__nv_reservedSMEM_offset_0_alias
	.size		__nv_reservedSMEM_offset_0_alias, 0, 64
	.other		__nv_reservedSMEM_offset_0_alias,@"STO_CUDA_RESERVED_SHARED STV_DEFAULT"
__nv_reservedSMEM_offset_0_alias:
	.zero		0
	.zero		64


//--------------------- .nv.constant0._Z9holaMundov --------------------------
	.section	.nv.constant0._Z9holaMundov,"a",@progbits
	.sectionflags	@""
	.align	4
.nv.constant0._Z9holaMundov:
	.zero		896


//--------------------- SYMBOLS --------------------------

	.type		.nv.reservedSmem.offset0,@object
	.size		.nv.reservedSmem.offset0,0x4
	.type		vprintf,@function
